	.headerflags	@"EF_CUDA_TEXMODE_UNIFIED EF_CUDA_64BIT_ADDRESS EF_CUDA_ACCELERATORS EF_CUDA_SM90 EF_CUDA_VIRTUAL_SM(EF_CUDA_SM90)"
	.elftype	@"ET_EXEC"


//--------------------- .nv.info                  --------------------------
	.section	.nv.info,"",@"SHT_CUDA_INFO"
	.align	4


	//----- nvinfo : EIATTR_REGCOUNT
	.align		4
        /*0000*/ 	.byte	0x04, 0x2f
        /*0002*/ 	.short	(.L_3 - .L_2)
	.align		4
.L_2:
        /*0004*/ 	.word	index@(triton_poi_fused__native_batch_norm_legit_no_training_mul_sigmoid_11)
        /*0008*/ 	.word	0x00000012


	//----- nvinfo : EIATTR_MIN_STACK_SIZE
	.align		4
.L_3:
        /*000c*/ 	.byte	0x04, 0x12
        /*000e*/ 	.short	(.L_5 - .L_4)
	.align		4
.L_4:
        /*0010*/ 	.word	index@(triton_poi_fused__native_batch_norm_legit_no_training_mul_sigmoid_11)
        /*0014*/ 	.word	0x00000000


	//----- nvinfo : EIATTR_FRAME_SIZE
	.align		4
.L_5:
        /*0018*/ 	.byte	0x04, 0x11
        /*001a*/ 	.short	(.L_7 - .L_6)
	.align		4
.L_6:
        /*001c*/ 	.word	index@(triton_poi_fused__native_batch_norm_legit_no_training_mul_sigmoid_11)
        /*0020*/ 	.word	0x00000000


	//----- nvinfo : EIATTR_MIN_STACK_SIZE
	.align		4
.L_7:
        /*0024*/ 	.byte	0x04, 0x12
        /*0026*/ 	.short	(.L_9 - .L_8)
	.align		4
.L_8:
        /*0028*/ 	.word	index@(triton_poi_fused__native_batch_norm_legit_no_training_mul_sigmoid_11)
        /*002c*/ 	.word	0x00000000
.L_9:


//--------------------- .nv.info.triton_poi_fused__native_batch_norm_legit_no_training_mul_sigmoid_11 --------------------------
	.section	.nv.info.triton_poi_fused__native_batch_norm_legit_no_training_mul_sigmoid_11,"",@"SHT_CUDA_INFO"
	.sectionflags	@""
	.align	4


	//----- nvinfo : EIATTR_CUDA_API_VERSION
	.align		4
        /*0000*/ 	.byte	0x04, 0x37
        /*0002*/ 	.short	(.L_11 - .L_10)
.L_10:
        /*0004*/ 	.word	0x0000007c


	//----- nvinfo : EIATTR_KPARAM_INFO
	.align		4
.L_11:
        /*0008*/ 	.byte	0x04, 0x17
        /*000a*/ 	.short	(.L_13 - .L_12)
.L_12:
        /*000c*/ 	.word	0x00000000
        /*0010*/ 	.short	0x0006
        /*0012*/ 	.short	0x0030
        /*0014*/ 	.byte	0x00, 0xf0, 0x11, 0x00


	//----- nvinfo : EIATTR_KPARAM_INFO
	.align		4
.L_13:
        /*0018*/ 	.byte	0x04, 0x17
        /*001a*/ 	.short	(.L_15 - .L_14)
.L_14:
        /*001c*/ 	.word	0x00000000
        /*0020*/ 	.short	0x0005
        /*0022*/ 	.short	0x0028
        /*0024*/ 	.byte	0x00, 0xf4, 0x21, 0x00


	//----- nvinfo : EIATTR_KPARAM_INFO
	.align		4
.L_15:
        /*0028*/ 	.byte	0x04, 0x17
        /*002a*/ 	.short	(.L_17 - .L_16)
.L_16:
        /*002c*/ 	.word	0x00000000
        /*0030*/ 	.short	0x0004
        /*0032*/ 	.short	0x0020
        /*0034*/ 	.byte	0x00, 0xf4, 0x21, 0x00


	//----- nvinfo : EIATTR_KPARAM_INFO
	.align		4
.L_17:
        /*0038*/ 	.byte	0x04, 0x17
        /*003a*/ 	.short	(.L_19 - .L_18)
.L_18:
        /*003c*/ 	.word	0x00000000
        /*0040*/ 	.short	0x0003
        /*0042*/ 	.short	0x0018
        /*0044*/ 	.byte	0x00, 0xf4, 0x21, 0x00


	//----- nvinfo : EIATTR_KPARAM_INFO
	.align		4
.L_19:
        /*0048*/ 	.byte	0x04, 0x17
        /*004a*/ 	.short	(.L_21 - .L_20)
.L_20:
        /*004c*/ 	.word	0x00000000
        /*0050*/ 	.short	0x0002
        /*0052*/ 	.short	0x0010
        /*0054*/ 	.byte	0x00, 0xf4, 0x21, 0x00


	//----- nvinfo : EIATTR_KPARAM_INFO
	.align		4
.L_21:
        /*0058*/ 	.byte	0x04, 0x17
        /*005a*/ 	.short	(.L_23 - .L_22)
.L_22:
        /*005c*/ 	.word	0x00000000
        /*0060*/ 	.short	0x0001
        /*0062*/ 	.short	0x0008
        /*0064*/ 	.byte	0x00, 0xf4, 0x21, 0x00


	//----- nvinfo : EIATTR_KPARAM_INFO
	.align		4
.L_23:
        /*0068*/ 	.byte	0x04, 0x17
        /*006a*/ 	.short	(.L_25 - .L_24)
.L_24:
        /*006c*/ 	.word	0x00000000
        /*0070*/ 	.short	0x0000
        /*0072*/ 	.short	0x0000
        /*0074*/ 	.byte	0x00, 0xf4, 0x21, 0x00


	//----- nvinfo : EIATTR_SPARSE_MMA_MASK
	.align		4
.L_25:
        /*0078*/ 	.byte	0x03, 0x50
        /*007a*/ 	.short	0x0000


	//----- nvinfo : EIATTR_MAXREG_COUNT
	.align		4
        /*007c*/ 	.byte	0x03, 0x1b
        /*007e*/ 	.short	0x00ff


	//----- nvinfo : EIATTR_EXIT_INSTR_OFFSETS
	.align		4
        /*0080*/ 	.byte	0x04, 0x1c
        /*0082*/ 	.short	(.L_27 - .L_26)


	//   ....[0]....
.L_26:
        /*0084*/ 	.word	0x00000530


	//----- nvinfo : EIATTR_REQNTID
	.align		4
.L_27:
        /*0088*/ 	.byte	0x04, 0x10
        /*008a*/ 	.short	(.L_29 - .L_28)
.L_28:
        /*008c*/ 	.word	0x00000100
        /*0090*/ 	.word	0x00000001
        /*0094*/ 	.word	0x00000001


	//----- nvinfo : EIATTR_CBANK_PARAM_SIZE
	.align		4
.L_29:
        /*0098*/ 	.byte	0x03, 0x19
        /*009a*/ 	.short	0x0034


	//----- nvinfo : EIATTR_PARAM_CBANK
	.align		4
        /*009c*/ 	.byte	0x04, 0x0a
        /*009e*/ 	.short	(.L_31 - .L_30)
	.align		4
.L_30:
        /*00a0*/ 	.word	index@(.nv.constant0.triton_poi_fused__native_batch_norm_legit_no_training_mul_sigmoid_11)
        /*00a4*/ 	.short	0x0210
        /*00a6*/ 	.short	0x0034


	//----- nvinfo : EIATTR_SW_WAR
	.align		4
.L_31:
        /*00a8*/ 	.byte	0x04, 0x36
        /*00aa*/ 	.short	(.L_33 - .L_32)
.L_32:
        /*00ac*/ 	.word	0x00000008
.L_33:


//--------------------- .nv.callgraph             --------------------------
	.section	.nv.callgraph,"",@"SHT_CUDA_CALLGRAPH"
	.align	4
	.sectionentsize	8
	.align		4
        /*0000*/ 	.word	0x00000000
	.align		4
        /*0004*/ 	.word	0xffffffff
	.align		4
        /*0008*/ 	.word	0x00000000
	.align		4
        /*000c*/ 	.word	0xfffffffe
	.align		4
        /*0010*/ 	.word	0x00000000
	.align		4
        /*0014*/ 	.word	0xfffffffd
	.align		4
        /*0018*/ 	.word	0x00000000
	.align		4
        /*001c*/ 	.word	0xfffffffc


//--------------------- .nv.constant4             --------------------------
	.section	.nv.constant4,"a",@progbits
	.align	8
	.align		8
.nv.constant4:
        /*0000*/ 	.dword	_$_str
	.align		8
        /*0008*/ 	.dword	_$_str_$_2


//--------------------- .text.triton_poi_fused__native_batch_norm_legit_no_training_mul_sigmoid_11 --------------------------
	.section	.text.triton_poi_fused__native_batch_norm_legit_no_training_mul_sigmoid_11,"ax",@progbits
	.align	128
        .global         triton_poi_fused__native_batch_norm_legit_no_training_mul_sigmoid_11
        .type           triton_poi_fused__native_batch_norm_legit_no_training_mul_sigmoid_11,@function
        .size           triton_poi_fused__native_batch_norm_legit_no_training_mul_sigmoid_11,(.L_x_1 - triton_poi_fused__native_batch_norm_legit_no_training_mul_sigmoid_11)
        .other          triton_poi_fused__native_batch_norm_legit_no_training_mul_sigmoid_11,@"STO_CUDA_ENTRY STV_DEFAULT"
triton_poi_fused__native_batch_norm_legit_no_training_mul_sigmoid_11:
.text.triton_poi_fused__native_batch_norm_legit_no_training_mul_sigmoid_11:
[----:B------:R-:W-:Y:S01]  /*0000*/  LDC R1, c[0x0][0x28] ;  /* 0x00000a00ff017b82 */ /* 0x000fe20000000800 */
[----:B------:R-:W1:Y:S01]  /*0010*/  S2R R0, SR_TID.X ;  /* 0x0000000000007919 */ /* 0x000e620000002100 */
[----:B------:R-:W-:-:S06]  /*0020*/  HFMA2.MMA R2, -RZ, RZ, 0, 0 ;  /* 0x00000000ff027435 */ /* 0x000fcc00000001ff */
[----:B------:R-:W2:Y:S01]  /*0030*/  LDC.64 R4, c[0x0][0x228] ;  /* 0x00008a00ff047b82 */ /* 0x000ea20000000a00 */
[----:B------:R-:W-:Y:S01]  /*0040*/  ULDC.64 UR4, c[0x0][0x208] ;  /* 0x0000820000047ab9 */ /* 0x000fe20000000a00 */
[----:B------:R-:W3:Y:S06]  /*0050*/  S2R R3, SR_CTAID.X ;  /* 0x0000000000037919 */ /* 0x000eec0000002500 */
[----:B------:R-:W4:Y:S08]  /*0060*/  LDC.64 R8, c[0x0][0x220] ;  /* 0x00008800ff087b82 */ /* 0x000f300000000a00 */
[----:B------:R-:W5:Y:S08]  /*0070*/  LDC.64 R10, c[0x0][0x230] ;  /* 0x00008c00ff0a7b82 */ /* 0x000f700000000a00 */
[----:B------:R-:W5:Y:S01]  /*0080*/  LDC.64 R12, c[0x0][0x238] ;  /* 0x00008e00ff0c7b82 */ /* 0x000f620000000a00 */
[----:B-1----:R-:W-:-:S04]  /*0090*/  SHF.L.U32 R0, R0, 0x1, RZ ;  /* 0x0000000100007819 */ /* 0x002fc800000006ff */
[----:B------:R-:W-:-:S04]  /*00a0*/  LOP3.LUT R0, R0, 0x1fe, RZ, 0xc0, !PT ;  /* 0x000001fe00007812 */ /* 0x000fc800078ec0ff */
[----:B---3--:R-:W-:-:S05]  /*00b0*/  LEA R3, R3, R0, 0x9 ;  /* 0x0000000003037211 */ /* 0x008fca00078e48ff */
[----:B------:R-:W-:-:S05]  /*00c0*/  IMAD.HI R0, R3, -0x7047dc11, R2 ;  /* 0x8fb823ef03007827 */ /* 0x000fca00078e0202 */
[----:B------:R-:W-:-:S04]  /*00d0*/  SHF.R.U32.HI R7, RZ, 0x1f, R0 ;  /* 0x0000001fff077819 */ /* 0x000fc80000011600 */
[----:B------:R-:W-:-:S05]  /*00e0*/  LEA.HI.SX32 R7, R0, R7, 0x19 ;  /* 0x0000000700077211 */ /* 0x000fca00078fcaff */
[----:B------:R-:W-:Y:S02]  /*00f0*/  IMAD R15, R7, -0xe4, R3 ;  /* 0xffffff1c070f7824 */ /* 0x000fe400078e0203 */
[----:B------:R-:W1:Y:S02]  /*0100*/  LDC.64 R6, c[0x0][0x218] ;  /* 0x00008600ff067b82 */ /* 0x000e640000000a00 */
[----:B--2---:R-:W-:-:S06]  /*0110*/  IMAD.WIDE R4, R15, 0x4, R4 ;  /* 0x000000040f047825 */ /* 0x004fcc00078e0204 */
[----:B------:R-:W2:Y:S01]  /*0120*/  LDG.E.EL.64 R4, desc[UR4][R4.64] ;  /* 0x0000000404047981 */ /* 0x000ea2000c2e1b00 */
[----:B----4-:R-:W-:-:S04]  /*0130*/  IMAD.WIDE R8, R15, 0x4, R8 ;  /* 0x000000040f087825 */ /* 0x010fc800078e0208 */
[C---:B-----5:R-:W-:Y:S02]  /*0140*/  IMAD.WIDE R10, R15.reuse, 0x4, R10 ;  /* 0x000000040f0a7825 */ /* 0x060fe400078e020a */
[----:B------:R-:W3:Y:S02]  /*0150*/  LDG.E.EL.64 R8, desc[UR4][R8.64] ;  /* 0x0000000408087981 */ /* 0x000ee4000c2e1b00 */
[----:B0-----:R-:W-:Y:S02]  /*0160*/  IMAD.WIDE R12, R15, 0x4, R12 ;  /* 0x000000040f0c7825 */ /* 0x001fe400078e020c */
[----:B------:R-:W4:Y:S04]  /*0170*/  LDG.E.EL.64 R10, desc[UR4][R10.64] ;  /* 0x000000040a0a7981 */ /* 0x000f28000c2e1b00 */
[----:B------:R-:W4:Y:S01]  /*0180*/  LDG.E.EL.64 R12, desc[UR4][R12.64] ;  /* 0x000000040c0c7981 */ /* 0x000f22000c2e1b00 */
[----:B-1----:R-:W-:-:S06]  /*0190*/  IMAD.WIDE R6, R3, 0x4, R6 ;  /* 0x0000000403067825 */ /* 0x002fcc00078e0206 */
[----:B------:R-:W3:Y:S01]  /*01a0*/  LDG.E.64 R6, desc[UR4][R6.64] ;  /* 0x0000000406067981 */ /* 0x000ee2000c1e1b00 */
[----:B------:R-:W-:Y:S01]  /*01b0*/  MOV R0, 0x3e800000 ;  /* 0x3e80000000007802 */ /* 0x000fe20000000f00 */
[----:B--2---:R-:W-:Y:S01]  /*01c0*/  FADD R4, R4, 9.9999997473787516356e-06 ;  /* 0x3727c5ac04047421 */ /* 0x004fe20000000000 */
[----:B------:R-:W-:-:S03]  /*01d0*/  FADD R5, R5, 9.9999997473787516356e-06 ;  /* 0x3727c5ac05057421 */ /* 0x000fc60000000000 */
[----:B------:R-:W0:Y:S08]  /*01e0*/  MUFU.SQRT R2, R4 ;  /* 0x0000000400027308 */ /* 0x000e300000002000 */
[----:B------:R-:W1:Y:S01]  /*01f0*/  MUFU.SQRT R14, R5 ;  /* 0x00000005000e7308 */ /* 0x000e620000002000 */
[C---:B0-----:R-:W-:Y:S02]  /*0200*/  FSETP.GT.AND P0, PT, R2.reuse, 8.50705917302346158658e+37, PT ;  /* 0x7e8000000200780b */ /* 0x041fe40003f04000 */
[----:B------:R-:W-:-:S02]  /*0210*/  FSETP.GEU.AND P2, PT, R2, 1.175494350822287508e-38, PT ;  /* 0x008000000200780b */ /* 0x000fc40003f4e000 */
[C---:B-1----:R-:W-:Y:S02]  /*0220*/  FSETP.GT.AND P1, PT, R14.reuse, 8.50705917302346158658e+37, PT ;  /* 0x7e8000000e00780b */ /* 0x042fe40003f24000 */
[----:B------:R-:W-:-:S07]  /*0230*/  FSETP.GEU.AND P3, PT, R14, 1.175494350822287508e-38, PT ;  /* 0x008000000e00780b */ /* 0x000fce0003f6e000 */
[----:B------:R-:W-:-:S04]  /*0240*/  @P0 FMUL R2, R2, 0.25 ;  /* 0x3e80000002020820 */ /* 0x000fc80000400000 */
[----:B------:R-:W-:Y:S01]  /*0250*/  @!P2 FMUL R2, R2, 16777216 ;  /* 0x4b8000000202a820 */ /* 0x000fe20000400000 */
[----:B------:R-:W-:-:S04]  /*0260*/  @P1 FMUL R14, R14, 0.25 ;  /* 0x3e8000000e0e1820 */ /* 0x000fc80000400000 */
[----:B------:R-:W-:Y:S01]  /*0270*/  @!P3 FMUL R14, R14, 16777216 ;  /* 0x4b8000000e0eb820 */ /* 0x000fe20000400000 */
[----:B------:R-:W0:Y:S01]  /*0280*/  MUFU.RCP R2, R2 ;  /* 0x0000000200027308 */ /* 0x000e220000001000 */
[----:B------:R-:W-:-:S07]  /*0290*/  FSEL R5, R0, 1, P0 ;  /* 0x3f80000000057808 */ /* 0x000fce0000000000 */
[----:B------:R-:W1:Y:S01]  /*02a0*/  MUFU.RCP R14, R14 ;  /* 0x0000000e000e7308 */ /* 0x000e620000001000 */
[----:B------:R-:W-:Y:S01]  /*02b0*/  FSEL R15, R0, 1, P1 ;  /* 0x3f800000000f7808 */ /* 0x000fe20000800000 */
[----:B------:R-:W-:-:S04]  /*02c0*/  @!P2 FMUL R5, R5, 16777216 ;  /* 0x4b8000000505a820 */ /* 0x000fc80000400000 */
[----:B------:R-:W-:Y:S01]  /*02d0*/  @!P3 FMUL R15, R15, 16777216 ;  /* 0x4b8000000f0fb820 */ /* 0x000fe20000400000 */
[----:B0-----:R-:W-:Y:S01]  /*02e0*/  FMUL R5, R2, R5 ;  /* 0x0000000502057220 */ /* 0x001fe20000400000 */
[----:B---3--:R-:W-:Y:S01]  /*02f0*/  FADD R6, R6, -R8 ;  /* 0x8000000806067221 */ /* 0x008fe20000000000 */
[----:B------:R-:W-:Y:S01]  /*0300*/  FADD R7, R7, -R9 ;  /* 0x8000000907077221 */ /* 0x000fe20000000000 */
[----:B-1----:R-:W-:Y:S02]  /*0310*/  FMUL R2, R14, R15 ;  /* 0x0000000f0e027220 */ /* 0x002fe40000400000 */
[----:B------:R-:W-:Y:S02]  /*0320*/  FMUL R5, R6, R5 ;  /* 0x0000000506057220 */ /* 0x000fe40000400000 */
[----:B------:R-:W-:Y:S02]  /*0330*/  FMUL R2, R7, R2 ;  /* 0x0000000207027220 */ /* 0x000fe40000400000 */
[----:B----4-:R-:W-:-:S02]  /*0340*/  FFMA R10, R10, R5, R12 ;  /* 0x000000050a0a7223 */ /* 0x010fc4000000000c */
[----:B------:R-:W-:Y:S02]  /*0350*/  FFMA R11, R11, R2, R13 ;  /* 0x000000020b0b7223 */ /* 0x000fe4000000000d */
[----:B------:R-:W-:Y:S02]  /*0360*/  FADD R4, RZ, -R10 ;  /* 0x8000000aff047221 */ /* 0x000fe40000000000 */
[----:B------:R-:W-:Y:S02]  /*0370*/  FADD R2, RZ, -R11 ;  /* 0x8000000bff027221 */ /* 0x000fe40000000000 */
[----:B------:R-:W-:Y:S02]  /*0380*/  FMUL R4, R4, 1.4426950216293334961 ;  /* 0x3fb8aa3b04047820 */ /* 0x000fe40000400000 */
[----:B------:R-:W-:-:S03]  /*0390*/  FMUL R6, R2, 1.4426950216293334961 ;  /* 0x3fb8aa3b02067820 */ /* 0x000fc60000400000 */
[----:B------:R-:W-:Y:S02]  /*03a0*/  FSETP.GEU.AND P0, PT, R4, -126, PT ;  /* 0xc2fc00000400780b */ /* 0x000fe40003f0e000 */
[----:B------:R-:W-:-:S11]  /*03b0*/  FSETP.GEU.AND P1, PT, R6, -126, PT ;  /* 0xc2fc00000600780b */ /* 0x000fd60003f2e000 */
[----:B------:R-:W-:Y:S02]  /*03c0*/  @!P0 FMUL R4, R4, 0.5 ;  /* 0x3f00000004048820 */ /* 0x000fe40000400000 */
[----:B------:R-:W-:Y:S02]  /*03d0*/  @!P1 FMUL R6, R6, 0.5 ;  /* 0x3f00000006069820 */ /* 0x000fe40000400000 */
[----:B------:R-:W0:Y:S08]  /*03e0*/  MUFU.EX2 R2, R4 ;  /* 0x0000000400027308 */ /* 0x000e300000000800 */
[----:B------:R-:W1:Y:S01]  /*03f0*/  MUFU.EX2 R5, R6 ;  /* 0x0000000600057308 */ /* 0x000e620000000800 */
[----:B0-----:R-:W-:-:S04]  /*0400*/  @!P0 FMUL R2, R2, R2 ;  /* 0x0000000202028220 */ /* 0x001fc80000400000 */
[----:B------:R-:W-:Y:S01]  /*0410*/  FADD R7, R2, 1 ;  /* 0x3f80000002077421 */ /* 0x000fe20000000000 */
[----:B-1----:R-:W-:-:S04]  /*0420*/  @!P1 FMUL R5, R5, R5 ;  /* 0x0000000505059220 */ /* 0x002fc80000400000 */
[----:B------:R-:W-:Y:S01]  /*0430*/  FADD R8, R5, 1 ;  /* 0x3f80000005087421 */ /* 0x000fe20000000000 */
[----:B------:R-:W-:Y:S01]  /*0440*/  FSETP.GT.AND P0, PT, R7, 8.50705917302346158658e+37, PT ;  /* 0x7e8000000700780b */ /* 0x000fe20003f04000 */
[----:B------:R-:W0:Y:S03]  /*0450*/  LDC.64 R4, c[0x0][0x210] ;  /* 0x00008400ff047b82 */ /* 0x000e260000000a00 */
[----:B------:R-:W-:-:S09]  /*0460*/  FSETP.GT.AND P1, PT, R8, 8.50705917302346158658e+37, PT ;  /* 0x7e8000000800780b */ /* 0x000fd20003f24000 */
[----:B------:R-:W-:-:S04]  /*0470*/  @P0 FMUL R7, R7, 0.25 ;  /* 0x3e80000007070820 */ /* 0x000fc80000400000 */
[----:B------:R-:W-:Y:S02]  /*0480*/  @P1 FMUL R8, R8, 0.25 ;  /* 0x3e80000008081820 */ /* 0x000fe40000400000 */
[----:B------:R-:W1:Y:S08]  /*0490*/  MUFU.RCP R7, R7 ;  /* 0x0000000700077308 */ /* 0x000e700000001000 */
[----:B------:R-:W2:Y:S01]  /*04a0*/  MUFU.RCP R8, R8 ;  /* 0x0000000800087308 */ /* 0x000ea20000001000 */
[----:B------:R-:W-:-:S02]  /*04b0*/  FSEL R2, R0, 1, P0 ;  /* 0x3f80000000027808 */ /* 0x000fc40000000000 */
[----:B------:R-:W-:-:S03]  /*04c0*/  FSEL R13, R0, 1, P1 ;  /* 0x3f800000000d7808 */ /* 0x000fc60000800000 */
[----:B-1----:R-:W-:Y:S01]  /*04d0*/  FMUL R9, R7, R2 ;  /* 0x0000000207097220 */ /* 0x002fe20000400000 */
[----:B0-----:R-:W-:-:S04]  /*04e0*/  IMAD.WIDE R2, R3, 0x4, R4 ;  /* 0x0000000403027825 */ /* 0x001fc800078e0204 */
[----:B------:R-:W-:Y:S01]  /*04f0*/  FMUL R10, R10, R9 ;  /* 0x000000090a0a7220 */ /* 0x000fe20000400000 */
[----:B--2---:R-:W-:-:S04]  /*0500*/  FMUL R0, R8, R13 ;  /* 0x0000000d08007220 */ /* 0x004fc80000400000 */
[----:B------:R-:W-:-:S05]  /*0510*/  FMUL R11, R11, R0 ;  /* 0x000000000b0b7220 */ /* 0x000fca0000400000 */
[----:B------:R-:W-:Y:S01]  /*0520*/  STG.E.64 desc[UR4][R2.64], R10 ;  /* 0x0000000a02007986 */ /* 0x000fe2000c101b04 */
[----:B------:R-:W-:Y:S05]  /*0530*/  EXIT ;  /* 0x000000000000794d */ /* 0x000fea0003800000 */
.L_x_0:
[----:B------:R-:W-:-:S00]  /*0540*/  BRA `(.L_x_0) ;  /* 0xfffffffc00fc7947 */ /* 0x000fc0000383ffff */
[----:B------:R-:W-:-:S00]  /*0550*/  NOP ;  /* 0x0000000000007918 */ /* 0x000fc00000000000 */
        /* <DEDUP_REMOVED lines=10> */
.L_x_1:


//--------------------- .nv.global.init           --------------------------
	.section	.nv.global.init,"aw",@progbits
.nv.global.init:
	.type		_$_str,@object
	.size		_$_str,(_$_str_$_2 - _$_str)
_$_str:
        /*0000*/ 	.byte	0x5f, 0x5f, 0x43, 0x55, 0x44, 0x41, 0x5f, 0x46, 0x54, 0x5a, 0x00
	.type		_$_str_$_2,@object
	.size		_$_str_$_2,(.L_1 - _$_str_$_2)
_$_str_$_2:
        /*000b*/ 	.byte	0x5f, 0x5f, 0x43, 0x55, 0x44, 0x41, 0x5f, 0x50, 0x52, 0x45, 0x43, 0x5f, 0x53, 0x51, 0x52, 0x54
        /*001b*/ 	.byte	0x00
.L_1:


//--------------------- .nv.constant0.triton_poi_fused__native_batch_norm_legit_no_training_mul_sigmoid_11 --------------------------
	.section	.nv.constant0.triton_poi_fused__native_batch_norm_legit_no_training_mul_sigmoid_11,"a",@progbits
	.sectionflags	@""
	.align	4
.nv.constant0.triton_poi_fused__native_batch_norm_legit_no_training_mul_sigmoid_11:
	.zero		580
